	.headerflags	@"EF_CUDA_TEXMODE_UNIFIED EF_CUDA_64BIT_ADDRESS EF_CUDA_ACCELERATORS EF_CUDA_SM90 EF_CUDA_VIRTUAL_SM(EF_CUDA_SM90)"
	.elftype	@"ET_EXEC"


//--------------------- .nv.info                  --------------------------
	.section	.nv.info,"",@"SHT_CUDA_INFO"
	.align	4


	//----- nvinfo : EIATTR_REGCOUNT
	.align		4
        /*0000*/ 	.byte	0x04, 0x2f
        /*0002*/ 	.short	(.L_3 - .L_2)
	.align		4
.L_2:
        /*0004*/ 	.word	index@(triton_poi_fused__native_batch_norm_legit_no_training_add_15)
        /*0008*/ 	.word	0x00000014


	//----- nvinfo : EIATTR_MIN_STACK_SIZE
	.align		4
.L_3:
        /*000c*/ 	.byte	0x04, 0x12
        /*000e*/ 	.short	(.L_5 - .L_4)
	.align		4
.L_4:
        /*0010*/ 	.word	index@(triton_poi_fused__native_batch_norm_legit_no_training_add_15)
        /*0014*/ 	.word	0x00000000


	//----- nvinfo : EIATTR_FRAME_SIZE
	.align		4
.L_5:
        /*0018*/ 	.byte	0x04, 0x11
        /*001a*/ 	.short	(.L_7 - .L_6)
	.align		4
.L_6:
        /*001c*/ 	.word	index@(triton_poi_fused__native_batch_norm_legit_no_training_add_15)
        /*0020*/ 	.word	0x00000000


	//----- nvinfo : EIATTR_MIN_STACK_SIZE
	.align		4
.L_7:
        /*0024*/ 	.byte	0x04, 0x12
        /*0026*/ 	.short	(.L_9 - .L_8)
	.align		4
.L_8:
        /*0028*/ 	.word	index@(triton_poi_fused__native_batch_norm_legit_no_training_add_15)
        /*002c*/ 	.word	0x00000000
.L_9:


//--------------------- .nv.info.triton_poi_fused__native_batch_norm_legit_no_training_add_15 --------------------------
	.section	.nv.info.triton_poi_fused__native_batch_norm_legit_no_training_add_15,"",@"SHT_CUDA_INFO"
	.sectionflags	@""
	.align	4


	//----- nvinfo : EIATTR_CUDA_API_VERSION
	.align		4
        /*0000*/ 	.byte	0x04, 0x37
        /*0002*/ 	.short	(.L_11 - .L_10)
.L_10:
        /*0004*/ 	.word	0x0000007c


	//----- nvinfo : EIATTR_KPARAM_INFO
	.align		4
.L_11:
        /*0008*/ 	.byte	0x04, 0x17
        /*000a*/ 	.short	(.L_13 - .L_12)
.L_12:
        /*000c*/ 	.word	0x00000000
        /*0010*/ 	.short	0x0007
        /*0012*/ 	.short	0x0038
        /*0014*/ 	.byte	0x00, 0xf0, 0x11, 0x00


	//----- nvinfo : EIATTR_KPARAM_INFO
	.align		4
.L_13:
        /*0018*/ 	.byte	0x04, 0x17
        /*001a*/ 	.short	(.L_15 - .L_14)
.L_14:
        /*001c*/ 	.word	0x00000000
        /*0020*/ 	.short	0x0006
        /*0022*/ 	.short	0x0030
        /*0024*/ 	.byte	0x00, 0xf4, 0x21, 0x00


	//----- nvinfo : EIATTR_KPARAM_INFO
	.align		4
.L_15:
        /*0028*/ 	.byte	0x04, 0x17
        /*002a*/ 	.short	(.L_17 - .L_16)
.L_16:
        /*002c*/ 	.word	0x00000000
        /*0030*/ 	.short	0x0005
        /*0032*/ 	.short	0x0028
        /*0034*/ 	.byte	0x00, 0xf4, 0x21, 0x00


	//----- nvinfo : EIATTR_KPARAM_INFO
	.align		4
.L_17:
        /*0038*/ 	.byte	0x04, 0x17
        /*003a*/ 	.short	(.L_19 - .L_18)
.L_18:
        /*003c*/ 	.word	0x00000000
        /*0040*/ 	.short	0x0004
        /*0042*/ 	.short	0x0020
        /*0044*/ 	.byte	0x00, 0xf4, 0x21, 0x00


	//----- nvinfo : EIATTR_KPARAM_INFO
	.align		4
.L_19:
        /*0048*/ 	.byte	0x04, 0x17
        /*004a*/ 	.short	(.L_21 - .L_20)
.L_20:
        /*004c*/ 	.word	0x00000000
        /*0050*/ 	.short	0x0003
        /*0052*/ 	.short	0x0018
        /*0054*/ 	.byte	0x00, 0xf4, 0x21, 0x00


	//----- nvinfo : EIATTR_KPARAM_INFO
	.align		4
.L_21:
        /*0058*/ 	.byte	0x04, 0x17
        /*005a*/ 	.short	(.L_23 - .L_22)
.L_22:
        /*005c*/ 	.word	0x00000000
        /*0060*/ 	.short	0x0002
        /*0062*/ 	.short	0x0010
        /*0064*/ 	.byte	0x00, 0xf4, 0x21, 0x00


	//----- nvinfo : EIATTR_KPARAM_INFO
	.align		4
.L_23:
        /*0068*/ 	.byte	0x04, 0x17
        /*006a*/ 	.short	(.L_25 - .L_24)
.L_24:
        /*006c*/ 	.word	0x00000000
        /*0070*/ 	.short	0x0001
        /*0072*/ 	.short	0x0008
        /*0074*/ 	.byte	0x00, 0xf4, 0x21, 0x00


	//----- nvinfo : EIATTR_KPARAM_INFO
	.align		4
.L_25:
        /*0078*/ 	.byte	0x04, 0x17
        /*007a*/ 	.short	(.L_27 - .L_26)
.L_26:
        /*007c*/ 	.word	0x00000000
        /*0080*/ 	.short	0x0000
        /*0082*/ 	.short	0x0000
        /*0084*/ 	.byte	0x00, 0xf4, 0x21, 0x00


	//----- nvinfo : EIATTR_SPARSE_MMA_MASK
	.align		4
.L_27:
        /*0088*/ 	.byte	0x03, 0x50
        /*008a*/ 	.short	0x0000


	//----- nvinfo : EIATTR_MAXREG_COUNT
	.align		4
        /*008c*/ 	.byte	0x03, 0x1b
        /*008e*/ 	.short	0x00ff


	//----- nvinfo : EIATTR_EXIT_INSTR_OFFSETS
	.align		4
        /*0090*/ 	.byte	0x04, 0x1c
        /*0092*/ 	.short	(.L_29 - .L_28)


	//   ....[0]....
.L_28:
        /*0094*/ 	.word	0x00000370


	//----- nvinfo : EIATTR_REQNTID
	.align		4
.L_29:
        /*0098*/ 	.byte	0x04, 0x10
        /*009a*/ 	.short	(.L_31 - .L_30)
.L_30:
        /*009c*/ 	.word	0x00000080
        /*00a0*/ 	.word	0x00000001
        /*00a4*/ 	.word	0x00000001


	//----- nvinfo : EIATTR_CBANK_PARAM_SIZE
	.align		4
.L_31:
        /*00a8*/ 	.byte	0x03, 0x19
        /*00aa*/ 	.short	0x003c


	//----- nvinfo : EIATTR_PARAM_CBANK
	.align		4
        /*00ac*/ 	.byte	0x04, 0x0a
        /*00ae*/ 	.short	(.L_33 - .L_32)
	.align		4
.L_32:
        /*00b0*/ 	.word	index@(.nv.constant0.triton_poi_fused__native_batch_norm_legit_no_training_add_15)
        /*00b4*/ 	.short	0x0210
        /*00b6*/ 	.short	0x003c


	//----- nvinfo : EIATTR_SW_WAR
	.align		4
.L_33:
        /*00b8*/ 	.byte	0x04, 0x36
        /*00ba*/ 	.short	(.L_35 - .L_34)
.L_34:
        /*00bc*/ 	.word	0x00000008
.L_35:


//--------------------- .nv.callgraph             --------------------------
	.section	.nv.callgraph,"",@"SHT_CUDA_CALLGRAPH"
	.align	4
	.sectionentsize	8
	.align		4
        /*0000*/ 	.word	0x00000000
	.align		4
        /*0004*/ 	.word	0xffffffff
	.align		4
        /*0008*/ 	.word	0x00000000
	.align		4
        /*000c*/ 	.word	0xfffffffe
	.align		4
        /*0010*/ 	.word	0x00000000
	.align		4
        /*0014*/ 	.word	0xfffffffd
	.align		4
        /*0018*/ 	.word	0x00000000
	.align		4
        /*001c*/ 	.word	0xfffffffc


//--------------------- .nv.constant4             --------------------------
	.section	.nv.constant4,"a",@progbits
	.align	8
	.align		8
.nv.constant4:
        /*0000*/ 	.dword	_$_str
	.align		8
        /*0008*/ 	.dword	_$_str_$_2


//--------------------- .text.triton_poi_fused__native_batch_norm_legit_no_training_add_15 --------------------------
	.section	.text.triton_poi_fused__native_batch_norm_legit_no_training_add_15,"ax",@progbits
	.align	128
        .global         triton_poi_fused__native_batch_norm_legit_no_training_add_15
        .type           triton_poi_fused__native_batch_norm_legit_no_training_add_15,@function
        .size           triton_poi_fused__native_batch_norm_legit_no_training_add_15,(.L_x_1 - triton_poi_fused__native_batch_norm_legit_no_training_add_15)
        .other          triton_poi_fused__native_batch_norm_legit_no_training_add_15,@"STO_CUDA_ENTRY STV_DEFAULT"
triton_poi_fused__native_batch_norm_legit_no_training_add_15:
.text.triton_poi_fused__native_batch_norm_legit_no_training_add_15:
[----:B------:R-:W-:Y:S01]  /*0000*/  LDC R1, c[0x0][0x28] ;  /* 0x00000a00ff017b82 */ /* 0x000fe20000000800 */
[----:B------:R-:W1:Y:S07]  /*0010*/  S2R R0, SR_TID.X ;  /* 0x0000000000007919 */ /* 0x000e6e0000002100 */
[----:B------:R-:W2:Y:S01]  /*0020*/  LDC.64 R10, c[0x0][0x220] ;  /* 0x00008800ff0a7b82 */ /* 0x000ea20000000a00 */
[----:B------:R-:W-:Y:S01]  /*0030*/  ULDC.64 UR4, c[0x0][0x208] ;  /* 0x0000820000047ab9 */ /* 0x000fe20000000a00 */
[----:B------:R-:W3:Y:S06]  /*0040*/  S2R R5, SR_CTAID.X ;  /* 0x0000000000057919 */ /* 0x000eec0000002500 */
[----:B------:R-:W4:Y:S08]  /*0050*/  LDC.64 R6, c[0x0][0x210] ;  /* 0x00008400ff067b82 */ /* 0x000f300000000a00 */
[----:B------:R-:W5:Y:S08]  /*0060*/  LDC.64 R8, c[0x0][0x218] ;  /* 0x00008600ff087b82 */ /* 0x000f700000000a00 */
[----:B------:R-:W4:Y:S01]  /*0070*/  LDC.64 R12, c[0x0][0x228] ;  /* 0x00008a00ff0c7b82 */ /* 0x000f220000000a00 */
[----:B-1----:R-:W-:-:S07]  /*0080*/  SHF.L.U32 R0, R0, 0x1, RZ ;  /* 0x0000000100007819 */ /* 0x002fce00000006ff */
[----:B------:R-:W1:Y:S01]  /*0090*/  LDC.64 R14, c[0x0][0x230] ;  /* 0x00008c00ff0e7b82 */ /* 0x000e620000000a00 */
[----:B---3--:R-:W-:Y:S02]  /*00a0*/  SHF.R.S32.HI R3, RZ, 0x17, R5 ;  /* 0x00000017ff037819 */ /* 0x008fe40000011405 */
[----:B------:R-:W-:Y:S02]  /*00b0*/  LOP3.LUT R0, R0, 0xfe, RZ, 0xc0, !PT ;  /* 0x000000fe00007812 */ /* 0x000fe400078ec0ff */
[----:B------:R-:W-:Y:S02]  /*00c0*/  SGXT R3, R3, 0x1 ;  /* 0x000000010303781a */ /* 0x000fe40000000200 */
[----:B------:R-:W-:-:S04]  /*00d0*/  LEA R0, R5, R0, 0x8 ;  /* 0x0000000005007211 */ /* 0x000fc800078e40ff */
[----:B------:R-:W-:-:S04]  /*00e0*/  LEA.HI R3, R3, R0, RZ, 0x8 ;  /* 0x0000000003037211 */ /* 0x000fc800078f40ff */
[----:B------:R-:W-:-:S05]  /*00f0*/  SHF.R.S32.HI R3, RZ, 0x8, R3 ;  /* 0x00000008ff037819 */ /* 0x000fca0000011403 */
[----:B------:R-:W-:-:S05]  /*0100*/  IMAD.HI R2, R3, 0x2aaaaaab, RZ ;  /* 0x2aaaaaab03027827 */ /* 0x000fca00078e02ff */
[----:B------:R-:W-:-:S04]  /*0110*/  SHF.R.U32.HI R5, RZ, 0x1f, R2 ;  /* 0x0000001fff057819 */ /* 0x000fc80000011602 */
[----:B------:R-:W-:-:S05]  /*0120*/  LEA.HI R2, R2, R5, RZ, 0x1e ;  /* 0x0000000502027211 */ /* 0x000fca00078ff0ff */
[----:B------:R-:W-:Y:S02]  /*0130*/  IMAD R17, R2, -0x18, R3 ;  /* 0xffffffe802117824 */ /* 0x000fe400078e0203 */
[----:B------:R-:W3:Y:S02]  /*0140*/  LDC.64 R2, c[0x0][0x238] ;  /* 0x00008e00ff027b82 */ /* 0x000ee40000000a00 */
[----:B--2---:R-:W-:-:S05]  /*0150*/  IMAD.WIDE R10, R17, 0x4, R10 ;  /* 0x00000004110a7825 */ /* 0x004fca00078e020a */
[----:B------:R1:W2:Y:S01]  /*0160*/  LDG.E.EL R4, desc[UR4][R10.64] ;  /* 0x000000040a047981 */ /* 0x0002a2000c2e1900 */
[----:B----4-:R-:W-:-:S04]  /*0170*/  IMAD.WIDE R6, R0, 0x4, R6 ;  /* 0x0000000400067825 */ /* 0x010fc800078e0206 */
[C---:B-----5:R-:W-:Y:S02]  /*0180*/  IMAD.WIDE R8, R17.reuse, 0x4, R8 ;  /* 0x0000000411087825 */ /* 0x060fe400078e0208 */
[----:B------:R-:W4:Y:S02]  /*0190*/  LDG.E.64 R6, desc[UR4][R6.64] ;  /* 0x0000000406067981 */ /* 0x000f24000c1e1b00 */
[C---:B0-----:R-:W-:Y:S02]  /*01a0*/  IMAD.WIDE R12, R17.reuse, 0x4, R12 ;  /* 0x00000004110c7825 */ /* 0x041fe400078e020c */
[----:B------:R0:W4:Y:S02]  /*01b0*/  LDG.E.EL R5, desc[UR4][R8.64] ;  /* 0x0000000408057981 */ /* 0x000124000c2e1900 */
[----:B-1----:R-:W-:Y:S02]  /*01c0*/  IMAD.WIDE R10, R17, 0x4, R14 ;  /* 0x00000004110a7825 */ /* 0x002fe400078e020e */
[----:B------:R1:W5:Y:S02]  /*01d0*/  LDG.E.EL R12, desc[UR4][R12.64] ;  /* 0x000000040c0c7981 */ /* 0x000364000c2e1900 */
[----:B---3--:R-:W-:-:S02]  /*01e0*/  IMAD.WIDE R2, R0, 0x4, R2 ;  /* 0x0000000400027825 */ /* 0x008fc400078e0202 */
[----:B------:R-:W5:Y:S01]  /*01f0*/  LDG.E.EL R11, desc[UR4][R10.64] ;  /* 0x000000040a0b7981 */ /* 0x000f62000c2e1900 */
[----:B0-----:R-:W0:Y:S03]  /*0200*/  LDC.64 R8, c[0x0][0x240] ;  /* 0x00009000ff087b82 */ /* 0x001e260000000a00 */
[----:B------:R-:W3:Y:S01]  /*0210*/  LDG.E.64 R2, desc[UR4][R2.64] ;  /* 0x0000000402027981 */ /* 0x000ee2000c1e1b00 */
[----:B-1----:R-:W-:Y:S01]  /*0220*/  HFMA2.MMA R13, -RZ, RZ, 1.625, 0 ;  /* 0x3e800000ff0d7435 */ /* 0x002fe200000001ff */
[----:B0-----:R-:W-:-:S04]  /*0230*/  IMAD.WIDE R8, R0, 0x4, R8 ;  /* 0x0000000400087825 */ /* 0x001fc800078e0208 */
[----:B--2---:R-:W-:-:S04]  /*0240*/  FADD R4, R4, 9.9999997473787516356e-06 ;  /* 0x3727c5ac04047421 */ /* 0x004fc80000000000 */
[----:B------:R-:W0:Y:S02]  /*0250*/  MUFU.SQRT R14, R4 ;  /* 0x00000004000e7308 */ /* 0x000e240000002000 */
[C---:B0-----:R-:W-:Y:S02]  /*0260*/  FSETP.GT.AND P0, PT, R14.reuse, 8.50705917302346158658e+37, PT ;  /* 0x7e8000000e00780b */ /* 0x041fe40003f04000 */
[----:B------:R-:W-:-:S11]  /*0270*/  FSETP.GEU.AND P1, PT, R14, 1.175494350822287508e-38, PT ;  /* 0x008000000e00780b */ /* 0x000fd60003f2e000 */
[----:B------:R-:W-:-:S04]  /*0280*/  @P0 FMUL R14, R14, 0.25 ;  /* 0x3e8000000e0e0820 */ /* 0x000fc80000400000 */
[----:B------:R-:W-:-:S06]  /*0290*/  @!P1 FMUL R14, R14, 16777216 ;  /* 0x4b8000000e0e9820 */ /* 0x000fcc0000400000 */
[----:B------:R-:W0:Y:S01]  /*02a0*/  MUFU.RCP R14, R14 ;  /* 0x0000000e000e7308 */ /* 0x000e220000001000 */
[----:B------:R-:W-:Y:S01]  /*02b0*/  FSEL R13, R13, 1, P0 ;  /* 0x3f8000000d0d7808 */ /* 0x000fe20000000000 */
[----:B----4-:R-:W-:-:S04]  /*02c0*/  FADD R6, R6, -R5 ;  /* 0x8000000506067221 */ /* 0x010fc80000000000 */
[----:B------:R-:W-:Y:S01]  /*02d0*/  @!P1 FMUL R13, R13, 16777216 ;  /* 0x4b8000000d0d9820 */ /* 0x000fe20000400000 */
[----:B------:R-:W-:-:S03]  /*02e0*/  FADD R7, R7, -R5 ;  /* 0x8000000507077221 */ /* 0x000fc60000000000 */
[----:B0-----:R-:W-:-:S04]  /*02f0*/  FMUL R13, R14, R13 ;  /* 0x0000000d0e0d7220 */ /* 0x001fc80000400000 */
[-C--:B------:R-:W-:Y:S01]  /*0300*/  FMUL R6, R6, R13.reuse ;  /* 0x0000000d06067220 */ /* 0x080fe20000400000 */
[----:B------:R-:W-:-:S03]  /*0310*/  FMUL R4, R7, R13 ;  /* 0x0000000d07047220 */ /* 0x000fc60000400000 */
[C-C-:B-----5:R-:W-:Y:S01]  /*0320*/  FFMA R5, R12.reuse, R6, R11.reuse ;  /* 0x000000060c057223 */ /* 0x160fe2000000000b */
[----:B------:R-:W-:-:S03]  /*0330*/  FFMA R4, R12, R4, R11 ;  /* 0x000000040c047223 */ /* 0x000fc6000000000b */
[----:B---3--:R-:W-:Y:S01]  /*0340*/  FADD R2, R2, R5 ;  /* 0x0000000502027221 */ /* 0x008fe20000000000 */
[----:B------:R-:W-:-:S05]  /*0350*/  FADD R3, R3, R4 ;  /* 0x0000000403037221 */ /* 0x000fca0000000000 */
[----:B------:R-:W-:Y:S01]  /*0360*/  STG.E.64 desc[UR4][R8.64], R2 ;  /* 0x0000000208007986 */ /* 0x000fe2000c101b04 */
[----:B------:R-:W-:Y:S05]  /*0370*/  EXIT ;  /* 0x000000000000794d */ /* 0x000fea0003800000 */
.L_x_0:
[----:B------:R-:W-:-:S00]  /*0380*/  BRA `(.L_x_0) ;  /* 0xfffffffc00fc7947 */ /* 0x000fc0000383ffff */
[----:B------:R-:W-:-:S00]  /*0390*/  NOP ;  /* 0x0000000000007918 */ /* 0x000fc00000000000 */
        /* <DEDUP_REMOVED lines=14> */
.L_x_1:


//--------------------- .nv.global.init           --------------------------
	.section	.nv.global.init,"aw",@progbits
.nv.global.init:
	.type		_$_str,@object
	.size		_$_str,(_$_str_$_2 - _$_str)
_$_str:
        /*0000*/ 	.byte	0x5f, 0x5f, 0x43, 0x55, 0x44, 0x41, 0x5f, 0x46, 0x54, 0x5a, 0x00
	.type		_$_str_$_2,@object
	.size		_$_str_$_2,(.L_1 - _$_str_$_2)
_$_str_$_2:
        /*000b*/ 	.byte	0x5f, 0x5f, 0x43, 0x55, 0x44, 0x41, 0x5f, 0x50, 0x52, 0x45, 0x43, 0x5f, 0x53, 0x51, 0x52, 0x54
        /*001b*/ 	.byte	0x00
.L_1:


//--------------------- .nv.constant0.triton_poi_fused__native_batch_norm_legit_no_training_add_15 --------------------------
	.section	.nv.constant0.triton_poi_fused__native_batch_norm_legit_no_training_add_15,"a",@progbits
	.sectionflags	@""
	.align	4
.nv.constant0.triton_poi_fused__native_batch_norm_legit_no_training_add_15:
	.zero		588
